//
// Generated by NVIDIA NVVM Compiler
//
// Compiler Build ID: CL-36424714
// Cuda compilation tools, release 13.0, V13.0.88
// Based on NVVM 20.0.0
//

.version 9.0
.target sm_100
.address_size 64

	// .globl	_Z4sortPiii

.visible .entry _Z4sortPiii(
	.param .u64 .ptr .align 1 _Z4sortPiii_param_0,
	.param .u32 _Z4sortPiii_param_1,
	.param .u32 _Z4sortPiii_param_2
)
{
	.reg .pred 	%p<3>;
	.reg .b32 	%r<9>;
	.reg .b64 	%rd<5>;

	ld.param.u64 	%rd2, [_Z4sortPiii_param_0];
	ld.param.u32 	%r4, [_Z4sortPiii_param_1];
	ld.param.u32 	%r5, [_Z4sortPiii_param_2];
	mov.u32 	%r6, %tid.x;
	shl.b32 	%r7, %r6, 1;
	add.s32 	%r1, %r5, %r7;
	add.s32 	%r8, %r4, -1;
	setp.ge.s32 	%p1, %r1, %r8;
	@%p1 bra 	$L__BB0_4;
	cvta.to.global.u64 	%rd3, %rd2;
	mul.wide.s32 	%rd4, %r1, 4;
	add.s64 	%rd1, %rd3, %rd4;
	ld.global.u32 	%r2, [%rd1];
	ld.global.u32 	%r3, [%rd1+4];
	setp.le.s32 	%p2, %r2, %r3;
	@%p2 bra 	$L__BB0_3;
	st.global.u32 	[%rd1+4], %r2;
	st.global.u32 	[%rd1], %r3;
$L__BB0_3:
	bar.sync 	0;
$L__BB0_4:
	ret;

}


// ===== COMPILED SASS (sm_100) =====

	.target	sm_100

	.elftype	@"ET_EXEC"


//--------------------- .note.nv.tkinfo           --------------------------
	.section	.note.nv.tkinfo,"",@"SHT_NOTE"
	.sectionflags	@"SHF_NOTE_NV_TKINFO"
	.tkinfo
        /*0018*/ 	.word	0x00000002
        /*0030*/ 	.string	""
        /*0030*/ 	.string	"ptxas"
        /*0030*/ 	.string	"Cuda compilation tools, release 13.0, V13.0.88"
        /*0030*/ 	.string	"Build cuda_13.0.r13.0/compiler.36424714_0"
        /*0030*/ 	.string	"-arch sm_100 -m 64 "



//--------------------- .note.nv.cuinfo           --------------------------
	.section	.note.nv.cuinfo,"",@"SHT_NOTE"
	.sectionflags	@"SHF_NOTE_NV_CUINFO"
        /*0018*/ 	.short	0x0002
        /*001a*/ 	.short	0x0064
        /*001c*/ 	.short	0x0082
	.zero		2


//--------------------- .nv.info                  --------------------------
	.section	.nv.info,"",@"SHT_CUDA_INFO"
	.align	4


	//----- nvinfo : EIATTR_REGCOUNT
	.align		4
        /*0000*/ 	.byte	0x04, 0x2f
        /*0002*/ 	.short	(.L_1 - .L_0)
	.align		4
.L_0:
        /*0004*/ 	.word	index@(_Z4sortPiii)
        /*0008*/ 	.word	0x00000008


	//----- nvinfo : EIATTR_FRAME_SIZE
	.align		4
.L_1:
        /*000c*/ 	.byte	0x04, 0x11
        /*000e*/ 	.short	(.L_3 - .L_2)
	.align		4
.L_2:
        /*0010*/ 	.word	index@(_Z4sortPiii)
        /*0014*/ 	.word	0x00000000


	//----- nvinfo : EIATTR_MIN_STACK_SIZE
	.align		4
.L_3:
        /*0018*/ 	.byte	0x04, 0x12
        /*001a*/ 	.short	(.L_5 - .L_4)
	.align		4
.L_4:
        /*001c*/ 	.word	index@(_Z4sortPiii)
        /*0020*/ 	.word	0x00000000
.L_5:


//--------------------- .nv.compat                --------------------------
	.section	.nv.compat,"",@"SHT_CUDA_COMPAT_INFO"
	.align	4
        /*0000*/ 	.byte	0x02, 0x09, 0x00, 0x00, 0x02, 0x02, 0x01, 0x00, 0x02, 0x05, 0x05, 0x00, 0x03, 0x07, 0x01, 0x01
        /*0010*/ 	.byte	0x02, 0x03, 0x00, 0x00, 0x02, 0x06, 0x01, 0x00, 0x04, 0x0b, 0x08, 0x00, 0x09, 0x00, 0x00, 0x00
        /*0020*/ 	.byte	0x00, 0x00, 0x00, 0x00


//--------------------- .nv.info._Z4sortPiii      --------------------------
	.section	.nv.info._Z4sortPiii,"",@"SHT_CUDA_INFO"
	.sectionflags	@""
	.align	4


	//----- nvinfo : EIATTR_CUDA_API_VERSION
	.align		4
        /*0000*/ 	.byte	0x04, 0x37
        /*0002*/ 	.short	(.L_7 - .L_6)
.L_6:
        /*0004*/ 	.word	0x00000082


	//----- nvinfo : EIATTR_KPARAM_INFO
	.align		4
.L_7:
        /*0008*/ 	.byte	0x04, 0x17
        /*000a*/ 	.short	(.L_9 - .L_8)
.L_8:
        /*000c*/ 	.word	0x00000000
        /*0010*/ 	.short	0x0002
        /*0012*/ 	.short	0x000c
        /*0014*/ 	.byte	0x00, 0xf0, 0x11, 0x00


	//----- nvinfo : EIATTR_KPARAM_INFO
	.align		4
.L_9:
        /*0018*/ 	.byte	0x04, 0x17
        /*001a*/ 	.short	(.L_11 - .L_10)
.L_10:
        /*001c*/ 	.word	0x00000000
        /*0020*/ 	.short	0x0001
        /*0022*/ 	.short	0x0008
        /*0024*/ 	.byte	0x00, 0xf0, 0x11, 0x00


	//----- nvinfo : EIATTR_KPARAM_INFO
	.align		4
.L_11:
        /*0028*/ 	.byte	0x04, 0x17
        /*002a*/ 	.short	(.L_13 - .L_12)
.L_12:
        /*002c*/ 	.word	0x00000000
        /*0030*/ 	.short	0x0000
        /*0032*/ 	.short	0x0000
        /*0034*/ 	.byte	0x00, 0xf5, 0x21, 0x00


	//----- nvinfo : EIATTR_SPARSE_MMA_MASK
	.align		4
.L_13:
        /*0038*/ 	.byte	0x03, 0x50
        /*003a*/ 	.short	0x0000


	//----- nvinfo : EIATTR_MAXREG_COUNT
	.align		4
        /*003c*/ 	.byte	0x03, 0x1b
        /*003e*/ 	.short	0x00ff


	//----- nvinfo : EIATTR_NUM_BARRIERS
	.align		4
        /*0040*/ 	.byte	0x02, 0x4c
        /*0042*/ 	.byte	0x01
	.zero		1


	//----- nvinfo : EIATTR_MERCURY_ISA_VERSION
	.align		4
        /*0044*/ 	.byte	0x03, 0x5f
        /*0046*/ 	.short	0x0101


	//----- nvinfo : EIATTR_VRC_CTA_INIT_COUNT
	.align		4
        /*0048*/ 	.byte	0x02, 0x4a
	.zero		1
	.zero		1


	//----- nvinfo : EIATTR_EXIT_INSTR_OFFSETS
	.align		4
        /*004c*/ 	.byte	0x04, 0x1c
        /*004e*/ 	.short	(.L_15 - .L_14)


	//   ....[0]....
.L_14:
        /*0050*/ 	.word	0x00000060


	//   ....[1]....
        /*0054*/ 	.word	0x00000100


	//----- nvinfo : EIATTR_CBANK_PARAM_SIZE
	.align		4
.L_15:
        /*0058*/ 	.byte	0x03, 0x19
        /*005a*/ 	.short	0x0010


	//----- nvinfo : EIATTR_PARAM_CBANK
	.align		4
        /*005c*/ 	.byte	0x04, 0x0a
        /*005e*/ 	.short	(.L_17 - .L_16)
	.align		4
.L_16:
        /*0060*/ 	.word	index@(.nv.constant0._Z4sortPiii)
        /*0064*/ 	.short	0x0380
        /*0066*/ 	.short	0x0010


	//----- nvinfo : EIATTR_SW_WAR
	.align		4
.L_17:
        /*0068*/ 	.byte	0x04, 0x36
        /*006a*/ 	.short	(.L_19 - .L_18)
.L_18:
        /*006c*/ 	.word	0x00000008
.L_19:


//--------------------- .nv.callgraph             --------------------------
	.section	.nv.callgraph,"",@"SHT_CUDA_CALLGRAPH"
	.align	4
	.sectionentsize	8
	.align		4
        /*0000*/ 	.word	0x00000000
	.align		4
        /*0004*/ 	.word	0xffffffff
	.align		4
        /*0008*/ 	.word	0x00000000
	.align		4
        /*000c*/ 	.word	0xfffffffe
	.align		4
        /*0010*/ 	.word	0x00000000
	.align		4
        /*0014*/ 	.word	0xfffffffd
	.align		4
        /*0018*/ 	.word	0x00000000
	.align		4
        /*001c*/ 	.word	0xfffffffc


//--------------------- .text._Z4sortPiii         --------------------------
	.section	.text._Z4sortPiii,"ax",@progbits
	.align	128
        .global         _Z4sortPiii
        .type           _Z4sortPiii,@function
        .size           _Z4sortPiii,(.L_x_1 - _Z4sortPiii)
        .other          _Z4sortPiii,@"STO_CUDA_ENTRY STV_DEFAULT"
_Z4sortPiii:
.text._Z4sortPiii:
[----:B------:R-:W-:Y:S01]  /*0000*/  LDC R1, c[0x0][0x37c] ;  /* 0x0000df00ff017b82 */ /* 0x000fe20000000800 */
[----:B------:R-:W0:Y:S01]  /*0010*/  S2R R5, SR_TID.X ;  /* 0x0000000000057919 */ /* 0x000e220000002100 */
[----:B------:R-:W1:Y:S02]  /*0020*/  LDCU.64 UR4, c[0x0][0x388] ;  /* 0x00007100ff0477ac */ /* 0x000e640008000a00 */
[----:B-1----:R-:W-:Y:S01]  /*0030*/  UIADD3 UR4, UPT, UPT, UR4, -0x1, URZ ;  /* 0xffffffff04047890 */ /* 0x002fe2000fffe0ff */
[----:B0-----:R-:W-:-:S05]  /*0040*/  LEA R5, R5, UR5, 0x1 ;  /* 0x0000000505057c11 */ /* 0x001fca000f8e08ff */
[----:B------:R-:W-:-:S13]  /*0050*/  ISETP.GE.AND P0, PT, R5, UR4, PT ;  /* 0x0000000405007c0c */ /* 0x000fda000bf06270 */
[----:B------:R-:W-:Y:S05]  /*0060*/  @P0 EXIT ;  /* 0x000000000000094d */ /* 0x000fea0003800000 */
[----:B------:R-:W0:Y:S01]  /*0070*/  LDC.64 R2, c[0x0][0x380] ;  /* 0x0000e000ff027b82 */ /* 0x000e220000000a00 */
[----:B------:R-:W1:Y:S01]  /*0080*/  LDCU.64 UR4, c[0x0][0x358] ;  /* 0x00006b00ff0477ac */ /* 0x000e620008000a00 */
[----:B0-----:R-:W-:-:S05]  /*0090*/  IMAD.WIDE R2, R5, 0x4, R2 ;  /* 0x0000000405027825 */ /* 0x001fca00078e0202 */
[----:B-1----:R-:W2:Y:S04]  /*00a0*/  LDG.E R5, desc[UR4][R2.64] ;  /* 0x0000000402057981 */ /* 0x002ea8000c1e1900 */
[----:B------:R-:W2:Y:S02]  /*00b0*/  LDG.E R0, desc[UR4][R2.64+0x4] ;  /* 0x0000040402007981 */ /* 0x000ea4000c1e1900 */
[----:B--2---:R-:W-:-:S13]  /*00c0*/  ISETP.GT.AND P0, PT, R5, R0, PT ;  /* 0x000000000500720c */ /* 0x004fda0003f04270 */
[----:B------:R-:W-:Y:S04]  /*00d0*/  @P0 STG.E desc[UR4][R2.64+0x4], R5 ;  /* 0x0000040502000986 */ /* 0x000fe8000c101904 */
[----:B------:R-:W-:Y:S01]  /*00e0*/  @P0 STG.E desc[UR4][R2.64], R0 ;  /* 0x0000000002000986 */ /* 0x000fe2000c101904 */
[----:B------:R-:W-:Y:S06]  /*00f0*/  BAR.SYNC.DEFER_BLOCKING 0x0 ;  /* 0x0000000000007b1d */ /* 0x000fec0000010000 */
[----:B------:R-:W-:Y:S05]  /*0100*/  EXIT ;  /* 0x000000000000794d */ /* 0x000fea0003800000 */
.L_x_0:
[----:B------:R-:W-:-:S00]  /*0110*/  BRA `(.L_x_0) ;  /* 0xfffffffc00fc7947 */ /* 0x000fc0000383ffff */
[----:B------:R-:W-:-:S00]  /*0120*/  NOP ;  /* 0x0000000000007918 */ /* 0x000fc00000000000 */
        /* <DEDUP_REMOVED lines=13> */
.L_x_1:


//--------------------- .nv.shared.reserved.0     --------------------------
	.section	.nv.shared.reserved.0,"aw",@nobits
	.weak		__nv_reservedSMEM_offset_0_alias
	.size		__nv_reservedSMEM_offset_0_alias, 0, 64
	.other		__nv_reservedSMEM_offset_0_alias,@"STO_CUDA_RESERVED_SHARED STV_DEFAULT"
__nv_reservedSMEM_offset_0_alias:
	.zero		0
	.zero		64


//--------------------- .nv.constant0._Z4sortPiii --------------------------
	.section	.nv.constant0._Z4sortPiii,"a",@progbits
	.sectionflags	@""
	.align	4
.nv.constant0._Z4sortPiii:
	.zero		912


//--------------------- SYMBOLS --------------------------

	.type		.nv.reservedSmem.offset0,@object
	.size		.nv.reservedSmem.offset0,0x4
